//
// Generated by NVIDIA NVVM Compiler
//
// Compiler Build ID: CL-36424714
// Cuda compilation tools, release 13.0, V13.0.88
// Based on NVVM 20.0.0
//

.version 9.0
.target sm_100
.address_size 64

	// .globl	_Z12matrixKernelPfS_

.visible .entry _Z12matrixKernelPfS_(
	.param .u64 .ptr .align 1 _Z12matrixKernelPfS__param_0,
	.param .u64 .ptr .align 1 _Z12matrixKernelPfS__param_1
)
{
	.reg .b32 	%r<11>;
	.reg .b32 	%f<4>;
	.reg .b64 	%rd<10>;

	ld.param.u64 	%rd1, [_Z12matrixKernelPfS__param_0];
	ld.param.u64 	%rd2, [_Z12matrixKernelPfS__param_1];
	cvta.to.global.u64 	%rd3, %rd2;
	cvta.to.global.u64 	%rd4, %rd1;
	mov.u32 	%r1, %ctaid.x;
	mov.u32 	%r2, %ctaid.y;
	mov.u32 	%r3, %tid.x;
	mov.u32 	%r4, %tid.y;
	shl.b32 	%r5, %r1, 5;
	mad.lo.s32 	%r6, %r2, 5120, %r5;
	mul.wide.u32 	%rd5, %r6, 4;
	add.s64 	%rd6, %rd4, %rd5;
	ld.global.f32 	%f1, [%rd6];
	shl.b32 	%r7, %r2, 5;
	add.s32 	%r8, %r7, %r4;
	add.s32 	%r9, %r5, %r3;
	mad.lo.s32 	%r10, %r8, 160, %r9;
	mul.wide.u32 	%rd7, %r10, 4;
	add.s64 	%rd8, %rd4, %rd7;
	ld.global.f32 	%f2, [%rd8];
	div.rn.f32 	%f3, %f1, %f2;
	add.s64 	%rd9, %rd3, %rd7;
	st.global.f32 	[%rd9], %f3;
	ret;

}


// ===== COMPILED SASS (sm_100) =====

	.target	sm_100

	.elftype	@"ET_EXEC"


//--------------------- .note.nv.tkinfo           --------------------------
	.section	.note.nv.tkinfo,"",@"SHT_NOTE"
	.sectionflags	@"SHF_NOTE_NV_TKINFO"
	.tkinfo
        /*0018*/ 	.word	0x00000002
        /*0030*/ 	.string	""
        /*0030*/ 	.string	"ptxas"
        /*0030*/ 	.string	"Cuda compilation tools, release 13.0, V13.0.88"
        /*0030*/ 	.string	"Build cuda_13.0.r13.0/compiler.36424714_0"
        /*0030*/ 	.string	"-arch sm_100 -m 64 "



//--------------------- .note.nv.cuinfo           --------------------------
	.section	.note.nv.cuinfo,"",@"SHT_NOTE"
	.sectionflags	@"SHF_NOTE_NV_CUINFO"
        /*0018*/ 	.short	0x0002
        /*001a*/ 	.short	0x0064
        /*001c*/ 	.short	0x0082
	.zero		2


//--------------------- .nv.info                  --------------------------
	.section	.nv.info,"",@"SHT_CUDA_INFO"
	.align	4


	//----- nvinfo : EIATTR_REGCOUNT
	.align		4
        /*0000*/ 	.byte	0x04, 0x2f
        /*0002*/ 	.short	(.L_1 - .L_0)
	.align		4
.L_0:
        /*0004*/ 	.word	index@(_Z12matrixKernelPfS_)
        /*0008*/ 	.word	0x00000010


	//----- nvinfo : EIATTR_FRAME_SIZE
	.align		4
.L_1:
        /*000c*/ 	.byte	0x04, 0x11
        /*000e*/ 	.short	(.L_3 - .L_2)
	.align		4
.L_2:
        /*0010*/ 	.word	index@($__internal_0_$__cuda_sm3x_div_rn_noftz_f32_slowpath)
        /*0014*/ 	.word	0x00000000


	//----- nvinfo : EIATTR_FRAME_SIZE
	.align		4
.L_3:
        /*0018*/ 	.byte	0x04, 0x11
        /*001a*/ 	.short	(.L_5 - .L_4)
	.align		4
.L_4:
        /*001c*/ 	.word	index@(_Z12matrixKernelPfS_)
        /*0020*/ 	.word	0x00000000


	//----- nvinfo : EIATTR_MIN_STACK_SIZE
	.align		4
.L_5:
        /*0024*/ 	.byte	0x04, 0x12
        /*0026*/ 	.short	(.L_7 - .L_6)
	.align		4
.L_6:
        /*0028*/ 	.word	index@(_Z12matrixKernelPfS_)
        /*002c*/ 	.word	0x00000000
.L_7:


//--------------------- .nv.compat                --------------------------
	.section	.nv.compat,"",@"SHT_CUDA_COMPAT_INFO"
	.align	4
        /*0000*/ 	.byte	0x02, 0x09, 0x00, 0x00, 0x02, 0x02, 0x01, 0x00, 0x02, 0x05, 0x05, 0x00, 0x03, 0x07, 0x01, 0x01
        /*0010*/ 	.byte	0x02, 0x03, 0x00, 0x00, 0x02, 0x06, 0x01, 0x00, 0x04, 0x0b, 0x08, 0x00, 0x01, 0x00, 0x00, 0x00
        /*0020*/ 	.byte	0x00, 0x00, 0x00, 0x00


//--------------------- .nv.info._Z12matrixKernelPfS_ --------------------------
	.section	.nv.info._Z12matrixKernelPfS_,"",@"SHT_CUDA_INFO"
	.sectionflags	@""
	.align	4


	//----- nvinfo : EIATTR_CUDA_API_VERSION
	.align		4
        /*0000*/ 	.byte	0x04, 0x37
        /*0002*/ 	.short	(.L_9 - .L_8)
.L_8:
        /*0004*/ 	.word	0x00000082


	//----- nvinfo : EIATTR_KPARAM_INFO
	.align		4
.L_9:
        /*0008*/ 	.byte	0x04, 0x17
        /*000a*/ 	.short	(.L_11 - .L_10)
.L_10:
        /*000c*/ 	.word	0x00000000
        /*0010*/ 	.short	0x0001
        /*0012*/ 	.short	0x0008
        /*0014*/ 	.byte	0x00, 0xf5, 0x21, 0x00


	//----- nvinfo : EIATTR_KPARAM_INFO
	.align		4
.L_11:
        /*0018*/ 	.byte	0x04, 0x17
        /*001a*/ 	.short	(.L_13 - .L_12)
.L_12:
        /*001c*/ 	.word	0x00000000
        /*0020*/ 	.short	0x0000
        /*0022*/ 	.short	0x0000
        /*0024*/ 	.byte	0x00, 0xf5, 0x21, 0x00


	//----- nvinfo : EIATTR_SPARSE_MMA_MASK
	.align		4
.L_13:
        /*0028*/ 	.byte	0x03, 0x50
        /*002a*/ 	.short	0x0000


	//----- nvinfo : EIATTR_MAXREG_COUNT
	.align		4
        /*002c*/ 	.byte	0x03, 0x1b
        /*002e*/ 	.short	0x00ff


	//----- nvinfo : EIATTR_MERCURY_ISA_VERSION
	.align		4
        /*0030*/ 	.byte	0x03, 0x5f
        /*0032*/ 	.short	0x0101


	//----- nvinfo : EIATTR_VRC_CTA_INIT_COUNT
	.align		4
        /*0034*/ 	.byte	0x02, 0x4a
	.zero		1
	.zero		1


	//----- nvinfo : EIATTR_EXIT_INSTR_OFFSETS
	.align		4
        /*0038*/ 	.byte	0x04, 0x1c
        /*003a*/ 	.short	(.L_15 - .L_14)


	//   ....[0]....
.L_14:
        /*003c*/ 	.word	0x00000200


	//----- nvinfo : EIATTR_CRS_STACK_SIZE
	.align		4
.L_15:
        /*0040*/ 	.byte	0x04, 0x1e
        /*0042*/ 	.short	(.L_17 - .L_16)
.L_16:
        /*0044*/ 	.word	0x00000000


	//----- nvinfo : EIATTR_CBANK_PARAM_SIZE
	.align		4
.L_17:
        /*0048*/ 	.byte	0x03, 0x19
        /*004a*/ 	.short	0x0010


	//----- nvinfo : EIATTR_PARAM_CBANK
	.align		4
        /*004c*/ 	.byte	0x04, 0x0a
        /*004e*/ 	.short	(.L_19 - .L_18)
	.align		4
.L_18:
        /*0050*/ 	.word	index@(.nv.constant0._Z12matrixKernelPfS_)
        /*0054*/ 	.short	0x0380
        /*0056*/ 	.short	0x0010


	//----- nvinfo : EIATTR_SW_WAR
	.align		4
.L_19:
        /*0058*/ 	.byte	0x04, 0x36
        /*005a*/ 	.short	(.L_21 - .L_20)
.L_20:
        /*005c*/ 	.word	0x00000008
.L_21:


//--------------------- .nv.callgraph             --------------------------
	.section	.nv.callgraph,"",@"SHT_CUDA_CALLGRAPH"
	.align	4
	.sectionentsize	8
	.align		4
        /*0000*/ 	.word	0x00000000
	.align		4
        /*0004*/ 	.word	0xffffffff
	.align		4
        /*0008*/ 	.word	0x00000000
	.align		4
        /*000c*/ 	.word	0xfffffffe
	.align		4
        /*0010*/ 	.word	0x00000000
	.align		4
        /*0014*/ 	.word	0xfffffffd
	.align		4
        /*0018*/ 	.word	0x00000000
	.align		4
        /*001c*/ 	.word	0xfffffffc


//--------------------- .text._Z12matrixKernelPfS_ --------------------------
	.section	.text._Z12matrixKernelPfS_,"ax",@progbits
	.align	128
        .global         _Z12matrixKernelPfS_
        .type           _Z12matrixKernelPfS_,@function
        .size           _Z12matrixKernelPfS_,(.L_x_14 - _Z12matrixKernelPfS_)
        .other          _Z12matrixKernelPfS_,@"STO_CUDA_ENTRY STV_DEFAULT"
_Z12matrixKernelPfS_:
.text._Z12matrixKernelPfS_:
[----:B------:R-:W-:Y:S01]  /*0000*/  LDC R1, c[0x0][0x37c] ;  /* 0x0000df00ff017b82 */ /* 0x000fe20000000800 */
[----:B------:R-:W0:Y:S07]  /*0010*/  S2R R0, SR_CTAID.X ;  /* 0x0000000000007919 */ /* 0x000e2e0000002500 */
[----:B------:R-:W1:Y:S01]  /*0020*/  LDC.64 R4, c[0x0][0x380] ;  /* 0x0000e000ff047b82 */ /* 0x000e620000000a00 */
[----:B------:R-:W2:Y:S01]  /*0030*/  LDCU.64 UR4, c[0x0][0x358] ;  /* 0x00006b00ff0477ac */ /* 0x000ea20008000a00 */
[----:B------:R-:W3:Y:S01]  /*0040*/  S2R R9, SR_CTAID.Y ;  /* 0x0000000000097919 */ /* 0x000ee20000002600 */
[----:B------:R-:W3:Y:S01]  /*0050*/  S2R R2, SR_TID.Y ;  /* 0x0000000000027919 */ /* 0x000ee20000002200 */
[----:B------:R-:W4:Y:S01]  /*0060*/  S2R R3, SR_TID.X ;  /* 0x0000000000037919 */ /* 0x000f220000002100 */
[----:B0-----:R-:W-:-:S02]  /*0070*/  IMAD.SHL.U32 R0, R0, 0x20, RZ ;  /* 0x0000002000007824 */ /* 0x001fc400078e00ff */
[----:B---3--:R-:W-:Y:S02]  /*0080*/  IMAD R2, R9, 0x20, R2 ;  /* 0x0000002009027824 */ /* 0x008fe400078e0202 */
[----:B----4-:R-:W-:-:S04]  /*0090*/  IMAD.IADD R3, R0, 0x1, R3 ;  /* 0x0000000100037824 */ /* 0x010fc800078e0203 */
[----:B------:R-:W-:-:S04]  /*00a0*/  IMAD R2, R2, 0xa0, R3 ;  /* 0x000000a002027824 */ /* 0x000fc800078e0203 */
[----:B-1----:R-:W-:-:S06]  /*00b0*/  IMAD.WIDE.U32 R6, R2, 0x4, R4 ;  /* 0x0000000402067825 */ /* 0x002fcc00078e0004 */
[----:B--2---:R-:W2:Y:S01]  /*00c0*/  LDG.E R7, desc[UR4][R6.64] ;  /* 0x0000000406077981 */ /* 0x004ea2000c1e1900 */
[----:B------:R-:W-:-:S04]  /*00d0*/  IMAD R3, R9, 0x1400, R0 ;  /* 0x0000140009037824 */ /* 0x000fc800078e0200 */
[----:B------:R-:W-:-:S05]  /*00e0*/  IMAD.WIDE.U32 R4, R3, 0x4, R4 ;  /* 0x0000000403047825 */ /* 0x000fca00078e0004 */
[----:B------:R-:W3:Y:S01]  /*00f0*/  LDG.E R0, desc[UR4][R4.64] ;  /* 0x0000000404007981 */ /* 0x000ee2000c1e1900 */
[----:B------:R-:W-:Y:S01]  /*0100*/  BSSY.RECONVERGENT B0, `(.L_x_0) ;  /* 0x000000c000007945 */ /* 0x000fe20003800200 */
[----:B--2---:R-:W0:Y:S08]  /*0110*/  MUFU.RCP R8, R7 ;  /* 0x0000000700087308 */ /* 0x004e300000001000 */
[----:B---3--:R-:W1:Y:S01]  /*0120*/  FCHK P0, R0, R7 ;  /* 0x0000000700007302 */ /* 0x008e620000000000 */
[----:B0-----:R-:W-:-:S04]  /*0130*/  FFMA R3, -R7, R8, 1 ;  /* 0x3f80000007037423 */ /* 0x001fc80000000108 */
[----:B------:R-:W-:-:S04]  /*0140*/  FFMA R3, R8, R3, R8 ;  /* 0x0000000308037223 */ /* 0x000fc80000000008 */
[----:B------:R-:W-:-:S04]  /*0150*/  FFMA R8, R0, R3, RZ ;  /* 0x0000000300087223 */ /* 0x000fc800000000ff */
[----:B------:R-:W-:-:S04]  /*0160*/  FFMA R9, -R7, R8, R0 ;  /* 0x0000000807097223 */ /* 0x000fc80000000100 */
[----:B------:R-:W-:Y:S01]  /*0170*/  FFMA R9, R3, R9, R8 ;  /* 0x0000000903097223 */ /* 0x000fe20000000008 */
[----:B-1----:R-:W-:Y:S06]  /*0180*/  @!P0 BRA `(.L_x_1) ;  /* 0x00000000000c8947 */ /* 0x002fec0003800000 */
[----:B------:R-:W-:-:S07]  /*0190*/  MOV R4, 0x1b0 ;  /* 0x000001b000047802 */ /* 0x000fce0000000f00 */
[----:B------:R-:W-:Y:S05]  /*01a0*/  CALL.REL.NOINC `($__internal_0_$__cuda_sm3x_div_rn_noftz_f32_slowpath) ;  /* 0x0000000000187944 */ /* 0x000fea0003c00000 */
[----:B------:R-:W-:-:S07]  /*01b0*/  IMAD.MOV.U32 R9, RZ, RZ, R0 ;  /* 0x000000ffff097224 */ /* 0x000fce00078e0000 */
.L_x_1:
[----:B------:R-:W-:Y:S05]  /*01c0*/  BSYNC.RECONVERGENT B0 ;  /* 0x0000000000007941 */ /* 0x000fea0003800200 */
.L_x_0:
[----:B------:R-:W0:Y:S02]  /*01d0*/  LDC.64 R4, c[0x0][0x388] ;  /* 0x0000e200ff047b82 */ /* 0x000e240000000a00 */
[----:B0-----:R-:W-:-:S05]  /*01e0*/  IMAD.WIDE.U32 R2, R2, 0x4, R4 ;  /* 0x0000000402027825 */ /* 0x001fca00078e0004 */
[----:B------:R-:W-:Y:S01]  /*01f0*/  STG.E desc[UR4][R2.64], R9 ;  /* 0x0000000902007986 */ /* 0x000fe2000c101904 */
[----:B------:R-:W-:Y:S05]  /*0200*/  EXIT ;  /* 0x000000000000794d */ /* 0x000fea0003800000 */
        .weak           $__internal_0_$__cuda_sm3x_div_rn_noftz_f32_slowpath
        .type           $__internal_0_$__cuda_sm3x_div_rn_noftz_f32_slowpath,@function
        .size           $__internal_0_$__cuda_sm3x_div_rn_noftz_f32_slowpath,(.L_x_14 - $__internal_0_$__cuda_sm3x_div_rn_noftz_f32_slowpath)
$__internal_0_$__cuda_sm3x_div_rn_noftz_f32_slowpath:
[----:B------:R-:W-:Y:S01]  /*0210*/  SHF.R.U32.HI R5, RZ, 0x17, R7 ;  /* 0x00000017ff057819 */ /* 0x000fe20000011607 */
[----:B------:R-:W-:Y:S01]  /*0220*/  BSSY.RECONVERGENT B1, `(.L_x_2) ;  /* 0x0000064000017945 */ /* 0x000fe20003800200 */
[--C-:B------:R-:W-:Y:S01]  /*0230*/  SHF.R.U32.HI R3, RZ, 0x17, R0.reuse ;  /* 0x00000017ff037819 */ /* 0x100fe20000011600 */
[----:B------:R-:W-:Y:S01]  /*0240*/  IMAD.MOV.U32 R8, RZ, RZ, R0 ;  /* 0x000000ffff087224 */ /* 0x000fe200078e0000 */
[----:B------:R-:W-:Y:S02]  /*0250*/  LOP3.LUT R6, R5, 0xff, RZ, 0xc0, !PT ;  /* 0x000000ff05067812 */ /* 0x000fe400078ec0ff */
[----:B------:R-:W-:-:S03]  /*0260*/  LOP3.LUT R5, R3, 0xff, RZ, 0xc0, !PT ;  /* 0x000000ff03057812 */ /* 0x000fc600078ec0ff */
[----:B------:R-:W-:Y:S02]  /*0270*/  VIADD R11, R6, 0xffffffff ;  /* 0xffffffff060b7836 */ /* 0x000fe40000000000 */
[----:B------:R-:W-:-:S03]  /*0280*/  VIADD R10, R5, 0xffffffff ;  /* 0xffffffff050a7836 */ /* 0x000fc60000000000 */
[----:B------:R-:W-:-:S04]  /*0290*/  ISETP.GT.U32.AND P0, PT, R11, 0xfd, PT ;  /* 0x000000fd0b00780c */ /* 0x000fc80003f04070 */
[----:B------:R-:W-:-:S13]  /*02a0*/  ISETP.GT.U32.OR P0, PT, R10, 0xfd, P0 ;  /* 0x000000fd0a00780c */ /* 0x000fda0000704470 */
[----:B------:R-:W-:Y:S01]  /*02b0*/  @!P0 IMAD.MOV.U32 R9, RZ, RZ, RZ ;  /* 0x000000ffff098224 */ /* 0x000fe200078e00ff */
[----:B------:R-:W-:Y:S06]  /*02c0*/  @!P0 BRA `(.L_x_3) ;  /* 0x0000000000608947 */ /* 0x000fec0003800000 */
[----:B------:R-:W-:Y:S01]  /*02d0*/  FSETP.GTU.FTZ.AND P0, PT, |R0|, +INF , PT ;  /* 0x7f8000000000780b */ /* 0x000fe20003f1c200 */
[----:B------:R-:W-:Y:S01]  /*02e0*/  IMAD.MOV.U32 R3, RZ, RZ, R7 ;  /* 0x000000ffff037224 */ /* 0x000fe200078e0007 */
[----:B------:R-:W-:-:S04]  /*02f0*/  FSETP.GTU.FTZ.AND P1, PT, |R7|, +INF , PT ;  /* 0x7f8000000700780b */ /* 0x000fc80003f3c200 */
[----:B------:R-:W-:-:S13]  /*0300*/  PLOP3.LUT P0, PT, P0, P1, PT, 0xf8, 0x8f ;  /* 0x00000000008f781c */ /* 0x000fda0000703f70 */
[----:B------:R-:W-:Y:S05]  /*0310*/  @P0 BRA `(.L_x_4) ;  /* 0x00000004004c0947 */ /* 0x000fea0003800000 */
[----:B------:R-:W-:-:S13]  /*0320*/  LOP3.LUT P0, RZ, R7, 0x7fffffff, R8, 0xc8, !PT ;  /* 0x7fffffff07ff7812 */ /* 0x000fda000780c808 */
[----:B------:R-:W-:Y:S05]  /*0330*/  @!P0 BRA `(.L_x_5) ;  /* 0x00000004003c8947 */ /* 0x000fea0003800000 */
[C---:B------:R-:W-:Y:S02]  /*0340*/  FSETP.NEU.FTZ.AND P2, PT, |R0|.reuse, +INF , PT ;  /* 0x7f8000000000780b */ /* 0x040fe40003f5d200 */
[----:B------:R-:W-:Y:S02]  /*0350*/  FSETP.NEU.FTZ.AND P1, PT, |R3|, +INF , PT ;  /* 0x7f8000000300780b */ /* 0x000fe40003f3d200 */
[----:B------:R-:W-:-:S11]  /*0360*/  FSETP.NEU.FTZ.AND P0, PT, |R0|, +INF , PT ;  /* 0x7f8000000000780b */ /* 0x000fd60003f1d200 */
[----:B------:R-:W-:Y:S05]  /*0370*/  @!P1 BRA !P2, `(.L_x_5) ;  /* 0x00000004002c9947 */ /* 0x000fea0005000000 */
[----:B------:R-:W-:-:S04]  /*0380*/  LOP3.LUT P2, RZ, R8, 0x7fffffff, RZ, 0xc0, !PT ;  /* 0x7fffffff08ff7812 */ /* 0x000fc8000784c0ff */
[----:B------:R-:W-:-:S13]  /*0390*/  PLOP3.LUT P1, PT, P1, P2, PT, 0x2f, 0xf2 ;  /* 0x0000000000f2781c */ /* 0x000fda0000f24577 */
[----:B------:R-:W-:Y:S05]  /*03a0*/  @P1 BRA `(.L_x_6) ;  /* 0x0000000400181947 */ /* 0x000fea0003800000 */
[----:B------:R-:W-:-:S04]  /*03b0*/  LOP3.LUT P1, RZ, R7, 0x7fffffff, RZ, 0xc0, !PT ;  /* 0x7fffffff07ff7812 */ /* 0x000fc8000782c0ff */
[----:B------:R-:W-:-:S13]  /*03c0*/  PLOP3.LUT P0, PT, P0, P1, PT, 0x2f, 0xf2 ;  /* 0x0000000000f2781c */ /* 0x000fda0000702577 */
[----:B------:R-:W-:Y:S05]  /*03d0*/  @P0 BRA `(.L_x_7) ;  /* 0x0000000400000947 */ /* 0x000fea0003800000 */
[----:B------:R-:W-:Y:S02]  /*03e0*/  ISETP.GE.AND P0, PT, R10, RZ, PT ;  /* 0x000000ff0a00720c */ /* 0x000fe40003f06270 */
[----:B------:R-:W-:-:S11]  /*03f0*/  ISETP.GE.AND P1, PT, R11, RZ, PT ;  /* 0x000000ff0b00720c */ /* 0x000fd60003f26270 */
[----:B------:R-:W-:Y:S02]  /*0400*/  @P0 IMAD.MOV.U32 R9, RZ, RZ, RZ ;  /* 0x000000ffff090224 */ /* 0x000fe400078e00ff */
[----:B------:R-:W-:Y:S01]  /*0410*/  @!P0 FFMA R8, R0, 1.84467440737095516160e+19, RZ ;  /* 0x5f80000000088823 */ /* 0x000fe200000000ff */
[----:B------:R-:W-:Y:S02]  /*0420*/  @!P0 IMAD.MOV.U32 R9, RZ, RZ, -0x40 ;  /* 0xffffffc0ff098424 */ /* 0x000fe400078e00ff */
[----:B------:R-:W-:Y:S02]  /*0430*/  @!P1 FFMA R7, R3, 1.84467440737095516160e+19, RZ ;  /* 0x5f80000003079823 */ /* 0x000fe400000000ff */
[----:B------:R-:W-:-:S07]  /*0440*/  @!P1 VIADD R9, R9, 0x40 ;  /* 0x0000004009099836 */ /* 0x000fce0000000000 */
.L_x_3:
[----:B------:R-:W-:Y:S01]  /*0450*/  LEA R0, R6, 0xc0800000, 0x17 ;  /* 0xc080000006007811 */ /* 0x000fe200078eb8ff */
[----:B------:R-:W-:Y:S01]  /*0460*/  VIADD R5, R5, 0xffffff81 ;  /* 0xffffff8105057836 */ /* 0x000fe20000000000 */
[----:B------:R-:W-:Y:S03]  /*0470*/  BSSY.RECONVERGENT B2, `(.L_x_8) ;  /* 0x0000035000027945 */ /* 0x000fe60003800200 */
[----:B------:R-:W-:Y:S01]  /*0480*/  IMAD.IADD R7, R7, 0x1, -R0 ;  /* 0x0000000107077824 */ /* 0x000fe200078e0a00 */
[C---:B------:R-:W-:Y:S01]  /*0490*/  IADD3 R6, PT, PT, R5.reuse, 0x7f, -R6 ;  /* 0x0000007f05067810 */ /* 0x040fe20007ffe806 */
[----:B------:R-:W-:Y:S02]  /*04a0*/  IMAD R0, R5, -0x800000, R8 ;  /* 0xff80000005007824 */ /* 0x000fe400078e0208 */
[----:B------:R-:W0:Y:S01]  /*04b0*/  MUFU.RCP R3, R7 ;  /* 0x0000000700037308 */ /* 0x000e220000001000 */
[----:B------:R-:W-:Y:S01]  /*04c0*/  FADD.FTZ R11, -R7, -RZ ;  /* 0x800000ff070b7221 */ /* 0x000fe20000010100 */
[----:B------:R-:W-:-:S03]  /*04d0*/  IMAD.IADD R6, R6, 0x1, R9 ;  /* 0x0000000106067824 */ /* 0x000fc600078e0209 */
[----:B0-----:R-:W-:-:S04]  /*04e0*/  FFMA R10, R3, R11, 1 ;  /* 0x3f800000030a7423 */ /* 0x001fc8000000000b */
[----:B------:R-:W-:-:S04]  /*04f0*/  FFMA R10, R3, R10, R3 ;  /* 0x0000000a030a7223 */ /* 0x000fc80000000003 */
[----:B------:R-:W-:-:S04]  /*0500*/  FFMA R3, R0, R10, RZ ;  /* 0x0000000a00037223 */ /* 0x000fc800000000ff */
[----:B------:R-:W-:-:S04]  /*0510*/  FFMA R8, R11, R3, R0 ;  /* 0x000000030b087223 */ /* 0x000fc80000000000 */
[----:B------:R-:W-:-:S04]  /*0520*/  FFMA R13, R10, R8, R3 ;  /* 0x000000080a0d7223 */ /* 0x000fc80000000003 */
[----:B------:R-:W-:-:S04]  /*0530*/  FFMA R8, R11, R13, R0 ;  /* 0x0000000d0b087223 */ /* 0x000fc80000000000 */
[----:B------:R-:W-:-:S05]  /*0540*/  FFMA R0, R10, R8, R13 ;  /* 0x000000080a007223 */ /* 0x000fca000000000d */
[----:B------:R-:W-:-:S04]  /*0550*/  SHF.R.U32.HI R3, RZ, 0x17, R0 ;  /* 0x00000017ff037819 */ /* 0x000fc80000011600 */
[----:B------:R-:W-:-:S05]  /*0560*/  LOP3.LUT R3, R3, 0xff, RZ, 0xc0, !PT ;  /* 0x000000ff03037812 */ /* 0x000fca00078ec0ff */
[----:B------:R-:W-:-:S04]  /*0570*/  IMAD.IADD R7, R3, 0x1, R6 ;  /* 0x0000000103077824 */ /* 0x000fc800078e0206 */
[----:B------:R-:W-:-:S05]  /*0580*/  VIADD R3, R7, 0xffffffff ;  /* 0xffffffff07037836 */ /* 0x000fca0000000000 */
[----:B------:R-:W-:-:S13]  /*0590*/  ISETP.GE.U32.AND P0, PT, R3, 0xfe, PT ;  /* 0x000000fe0300780c */ /* 0x000fda0003f06070 */
[----:B------:R-:W-:Y:S05]  /*05a0*/  @!P0 BRA `(.L_x_9) ;  /* 0x0000000000808947 */ /* 0x000fea0003800000 */
[----:B------:R-:W-:-:S13]  /*05b0*/  ISETP.GT.AND P0, PT, R7, 0xfe, PT ;  /* 0x000000fe0700780c */ /* 0x000fda0003f04270 */
[----:B------:R-:W-:Y:S05]  /*05c0*/  @P0 BRA `(.L_x_10) ;  /* 0x00000000006c0947 */ /* 0x000fea0003800000 */
[----:B------:R-:W-:-:S13]  /*05d0*/  ISETP.GE.AND P0, PT, R7, 0x1, PT ;  /* 0x000000010700780c */ /* 0x000fda0003f06270 */
[----:B------:R-:W-:Y:S05]  /*05e0*/  @P0 BRA `(.L_x_11) ;  /* 0x0000000000740947 */ /* 0x000fea0003800000 */
[----:B------:R-:W-:Y:S02]  /*05f0*/  ISETP.GE.AND P0, PT, R7, -0x18, PT ;  /* 0xffffffe80700780c */ /* 0x000fe40003f06270 */
[----:B------:R-:W-:-:S11]  /*0600*/  LOP3.LUT R0, R0, 0x80000000, RZ, 0xc0, !PT ;  /* 0x8000000000007812 */ /* 0x000fd600078ec0ff */
[----:B------:R-:W-:Y:S05]  /*0610*/  @!P0 BRA `(.L_x_11) ;  /* 0x0000000000688947 */ /* 0x000fea0003800000 */
[CCC-:B------:R-:W-:Y:S01]  /*0620*/  FFMA.RZ R3, R10.reuse, R8.reuse, R13.reuse ;  /* 0x000000080a037223 */ /* 0x1c0fe2000000c00d */
[CCC-:B------:R-:W-:Y:S01]  /*0630*/  FFMA.RM R6, R10.reuse, R8.reuse, R13.reuse ;  /* 0x000000080a067223 */ /* 0x1c0fe2000000400d */
[C---:B------:R-:W-:Y:S02]  /*0640*/  ISETP.NE.AND P2, PT, R7.reuse, RZ, PT ;  /* 0x000000ff0700720c */ /* 0x040fe40003f45270 */
[----:B------:R-:W-:Y:S02]  /*0650*/  ISETP.NE.AND P1, PT, R7, RZ, PT ;  /* 0x000000ff0700720c */ /* 0x000fe40003f25270 */
[----:B------:R-:W-:Y:S01]  /*0660*/  LOP3.LUT R5, R3, 0x7fffff, RZ, 0xc0, !PT ;  /* 0x007fffff03057812 */ /* 0x000fe200078ec0ff */
[----:B------:R-:W-:Y:S01]  /*0670*/  FFMA.RP R3, R10, R8, R13 ;  /* 0x000000080a037223 */ /* 0x000fe2000000800d */
[----:B------:R-:W-:Y:S02]  /*0680*/  VIADD R8, R7, 0x20 ;  /* 0x0000002007087836 */ /* 0x000fe40000000000 */
[----:B------:R-:W-:Y:S01]  /*0690*/  LOP3.LUT R5, R5, 0x800000, RZ, 0xfc, !PT ;  /* 0x0080000005057812 */ /* 0x000fe200078efcff */
[----:B------:R-:W-:Y:S01]  /*06a0*/  IMAD.MOV R7, RZ, RZ, -R7 ;  /* 0x000000ffff077224 */ /* 0x000fe200078e0a07 */
[----:B------:R-:W-:-:S02]  /*06b0*/  FSETP.NEU.FTZ.AND P0, PT, R3, R6, PT ;  /* 0x000000060300720b */ /* 0x000fc40003f1d000 */
[----:B------:R-:W-:Y:S02]  /*06c0*/  SHF.L.U32 R8, R5, R8, RZ ;  /* 0x0000000805087219 */ /* 0x000fe400000006ff */
[----:B------:R-:W-:Y:S02]  /*06d0*/  SEL R6, R7, RZ, P2 ;  /* 0x000000ff07067207 */ /* 0x000fe40001000000 */
[----:B------:R-:W-:Y:S02]  /*06e0*/  ISETP.NE.AND P1, PT, R8, RZ, P1 ;  /* 0x000000ff0800720c */ /* 0x000fe40000f25270 */
[----:B------:R-:W-:Y:S02]  /*06f0*/  SHF.R.U32.HI R6, RZ, R6, R5 ;  /* 0x00000006ff067219 */ /* 0x000fe40000011605 */
[----:B------:R-:W-:Y:S02]  /*0700*/  PLOP3.LUT P0, PT, P0, P1, PT, 0xf8, 0x8f ;  /* 0x00000000008f781c */ /* 0x000fe40000703f70 */
[----:B------:R-:W-:-:S02]  /*0710*/  SHF.R.U32.HI R8, RZ, 0x1, R6 ;  /* 0x00000001ff087819 */ /* 0x000fc40000011606 */
[----:B------:R-:W-:-:S04]  /*0720*/  SEL R3, RZ, 0x1, !P0 ;  /* 0x00000001ff037807 */ /* 0x000fc80004000000 */
[----:B------:R-:W-:-:S04]  /*0730*/  LOP3.LUT R3, R3, 0x1, R8, 0xf8, !PT ;  /* 0x0000000103037812 */ /* 0x000fc800078ef808 */
[----:B------:R-:W-:-:S05]  /*0740*/  LOP3.LUT R3, R3, R6, RZ, 0xc0, !PT ;  /* 0x0000000603037212 */ /* 0x000fca00078ec0ff */
[----:B------:R-:W-:-:S05]  /*0750*/  IMAD.IADD R3, R8, 0x1, R3 ;  /* 0x0000000108037824 */ /* 0x000fca00078e0203 */
[----:B------:R-:W-:Y:S01]  /*0760*/  LOP3.LUT R0, R3, R0, RZ, 0xfc, !PT ;  /* 0x0000000003007212 */ /* 0x000fe200078efcff */
[----:B------:R-:W-:Y:S06]  /*0770*/  BRA `(.L_x_11) ;  /* 0x0000000000107947 */ /* 0x000fec0003800000 */
.L_x_10:
[----:B------:R-:W-:-:S04]  /*0780*/  LOP3.LUT R0, R0, 0x80000000, RZ, 0xc0, !PT ;  /* 0x8000000000007812 */ /* 0x000fc800078ec0ff */
[----:B------:R-:W-:Y:S01]  /*0790*/  LOP3.LUT R0, R0, 0x7f800000, RZ, 0xfc, !PT ;  /* 0x7f80000000007812 */ /* 0x000fe200078efcff */
[----:B------:R-:W-:Y:S06]  /*07a0*/  BRA `(.L_x_11) ;  /* 0x0000000000047947 */ /* 0x000fec0003800000 */
.L_x_9:
[----:B------:R-:W-:-:S07]  /*07b0*/  IMAD R0, R6, 0x800000, R0 ;  /* 0x0080000006007824 */ /* 0x000fce00078e0200 */
.L_x_11:
[----:B------:R-:W-:Y:S05]  /*07c0*/  BSYNC.RECONVERGENT B2 ;  /* 0x0000000000027941 */ /* 0x000fea0003800200 */
.L_x_8:
[----:B------:R-:W-:Y:S05]  /*07d0*/  BRA `(.L_x_12) ;  /* 0x0000000000207947 */ /* 0x000fea0003800000 */
.L_x_7:
[----:B------:R-:W-:-:S04]  /*07e0*/  LOP3.LUT R0, R7, 0x80000000, R8, 0x48, !PT ;  /* 0x8000000007007812 */ /* 0x000fc800078e4808 */
[----:B------:R-:W-:Y:S01]  /*07f0*/  LOP3.LUT R0, R0, 0x7f800000, RZ, 0xfc, !PT ;  /* 0x7f80000000007812 */ /* 0x000fe200078efcff */
[----:B------:R-:W-:Y:S06]  /*0800*/  BRA `(.L_x_12) ;  /* 0x0000000000147947 */ /* 0x000fec0003800000 */
.L_x_6:
[----:B------:R-:W-:Y:S01]  /*0810*/  LOP3.LUT R0, R7, 0x80000000, R8, 0x48, !PT ;  /* 0x8000000007007812 */ /* 0x000fe200078e4808 */
[----:B------:R-:W-:Y:S06]  /*0820*/  BRA `(.L_x_12) ;  /* 0x00000000000c7947 */ /* 0x000fec0003800000 */
.L_x_5:
[----:B------:R-:W0:Y:S01]  /*0830*/  MUFU.RSQ R0, -QNAN ;  /* 0xffc0000000007908 */ /* 0x000e220000001400 */
[----:B------:R-:W-:Y:S05]  /*0840*/  BRA `(.L_x_12) ;  /* 0x0000000000047947 */ /* 0x000fea0003800000 */
.L_x_4:
[----:B------:R-:W-:-:S07]  /*0850*/  FADD.FTZ R0, R0, R3 ;  /* 0x0000000300007221 */ /* 0x000fce0000010000 */
.L_x_12:
[----:B------:R-:W-:Y:S05]  /*0860*/  BSYNC.RECONVERGENT B1 ;  /* 0x0000000000017941 */ /* 0x000fea0003800200 */
.L_x_2:
[----:B------:R-:W-:-:S04]  /*0870*/  IMAD.MOV.U32 R5, RZ, RZ, 0x0 ;  /* 0x00000000ff057424 */ /* 0x000fc800078e00ff */
[----:B0-----:R-:W-:Y:S05]  /*0880*/  RET.REL.NODEC R4 `(_Z12matrixKernelPfS_) ;  /* 0xfffffff404dc7950 */ /* 0x001fea0003c3ffff */
.L_x_13:
[----:B------:R-:W-:-:S00]  /*0890*/  BRA `(.L_x_13) ;  /* 0xfffffffc00fc7947 */ /* 0x000fc0000383ffff */
[----:B------:R-:W-:-:S00]  /*08a0*/  NOP ;  /* 0x0000000000007918 */ /* 0x000fc00000000000 */
        /* <DEDUP_REMOVED lines=13> */
.L_x_14:


//--------------------- .nv.shared.reserved.0     --------------------------
	.section	.nv.shared.reserved.0,"aw",@nobits
	.weak		__nv_reservedSMEM_offset_0_alias
	.size		__nv_reservedSMEM_offset_0_alias, 0, 64
	.other		__nv_reservedSMEM_offset_0_alias,@"STO_CUDA_RESERVED_SHARED STV_DEFAULT"
__nv_reservedSMEM_offset_0_alias:
	.zero		0
	.zero		64


//--------------------- .nv.constant0._Z12matrixKernelPfS_ --------------------------
	.section	.nv.constant0._Z12matrixKernelPfS_,"a",@progbits
	.sectionflags	@""
	.align	4
.nv.constant0._Z12matrixKernelPfS_:
	.zero		912


//--------------------- SYMBOLS --------------------------

	.type		.nv.reservedSmem.offset0,@object
	.size		.nv.reservedSmem.offset0,0x4
